//
// Generated by NVIDIA NVVM Compiler
//
// Compiler Build ID: CL-36424714
// Cuda compilation tools, release 13.0, V13.0.88
// Based on NVVM 20.0.0
//

.version 9.0
.target sm_100
.address_size 64

	// .globl	_Z15MatrixMulKernelPdS_S_i
// _ZZ15MatrixMulKernelPdS_S_iE8subTileM has been demoted
// _ZZ15MatrixMulKernelPdS_S_iE8subTileN has been demoted

.visible .entry _Z15MatrixMulKernelPdS_S_i(
	.param .u64 .ptr .align 1 _Z15MatrixMulKernelPdS_S_i_param_0,
	.param .u64 .ptr .align 1 _Z15MatrixMulKernelPdS_S_i_param_1,
	.param .u64 .ptr .align 1 _Z15MatrixMulKernelPdS_S_i_param_2,
	.param .u32 _Z15MatrixMulKernelPdS_S_i_param_3
)
{
	.reg .pred 	%p<3>;
	.reg .b32 	%r<36>;
	.reg .b64 	%rd<13>;
	.reg .b64 	%fd<69>;
	// demoted variable
	.shared .align 8 .b8 _ZZ15MatrixMulKernelPdS_S_iE8subTileM[3200];
	// demoted variable
	.shared .align 8 .b8 _ZZ15MatrixMulKernelPdS_S_iE8subTileN[3200];
	ld.param.u64 	%rd3, [_Z15MatrixMulKernelPdS_S_i_param_0];
	ld.param.u64 	%rd4, [_Z15MatrixMulKernelPdS_S_i_param_1];
	ld.param.u64 	%rd5, [_Z15MatrixMulKernelPdS_S_i_param_2];
	ld.param.u32 	%r19, [_Z15MatrixMulKernelPdS_S_i_param_3];
	mov.u32 	%r20, %ctaid.x;
	mov.u32 	%r21, %ctaid.y;
	mov.u32 	%r1, %tid.x;
	mov.u32 	%r2, %tid.y;
	mad.lo.s32 	%r3, %r21, 20, %r2;
	mul.lo.s32 	%r4, %r20, 20;
	setp.lt.s32 	%p1, %r19, 20;
	mov.f64 	%fd68, 0d0000000000000000;
	@%p1 bra 	$L__BB0_3;
	mul.lo.s32 	%r22, %r2, 160;
	mov.u32 	%r23, _ZZ15MatrixMulKernelPdS_S_iE8subTileM;
	add.s32 	%r5, %r23, %r22;
	shl.b32 	%r24, %r1, 3;
	add.s32 	%r6, %r5, %r24;
	mov.u32 	%r25, _ZZ15MatrixMulKernelPdS_S_iE8subTileN;
	add.s32 	%r8, %r25, %r24;
	add.s32 	%r7, %r8, %r22;
	mul.hi.s32 	%r26, %r19, 1717986919;
	shr.u32 	%r27, %r26, 31;
	shr.s32 	%r28, %r26, 3;
	add.s32 	%r29, %r28, %r27;
	neg.s32 	%r35, %r29;
	mad.lo.s32 	%r34, %r19, %r3, %r1;
	mad.lo.s32 	%r30, %r2, %r19, %r1;
	add.s32 	%r33, %r30, %r4;
	mul.lo.s32 	%r12, %r19, 20;
	cvta.to.global.u64 	%rd1, %rd3;
	cvta.to.global.u64 	%rd2, %rd4;
	mov.f64 	%fd68, 0d0000000000000000;
$L__BB0_2:
	mul.wide.s32 	%rd6, %r34, 8;
	add.s64 	%rd7, %rd1, %rd6;
	ld.global.f64 	%fd6, [%rd7];
	st.shared.f64 	[%r6], %fd6;
	mul.wide.u32 	%rd8, %r33, 8;
	add.s64 	%rd9, %rd2, %rd8;
	ld.global.f64 	%fd7, [%rd9];
	st.shared.f64 	[%r7], %fd7;
	bar.sync 	0;
	ld.shared.f64 	%fd8, [%r5];
	ld.shared.f64 	%fd9, [%r8];
	fma.rn.f64 	%fd10, %fd8, %fd9, %fd68;
	ld.shared.f64 	%fd11, [%r5+8];
	ld.shared.f64 	%fd12, [%r8+160];
	fma.rn.f64 	%fd13, %fd11, %fd12, %fd10;
	ld.shared.f64 	%fd14, [%r5+16];
	ld.shared.f64 	%fd15, [%r8+320];
	fma.rn.f64 	%fd16, %fd14, %fd15, %fd13;
	ld.shared.f64 	%fd17, [%r5+24];
	ld.shared.f64 	%fd18, [%r8+480];
	fma.rn.f64 	%fd19, %fd17, %fd18, %fd16;
	ld.shared.f64 	%fd20, [%r5+32];
	ld.shared.f64 	%fd21, [%r8+640];
	fma.rn.f64 	%fd22, %fd20, %fd21, %fd19;
	ld.shared.f64 	%fd23, [%r5+40];
	ld.shared.f64 	%fd24, [%r8+800];
	fma.rn.f64 	%fd25, %fd23, %fd24, %fd22;
	ld.shared.f64 	%fd26, [%r5+48];
	ld.shared.f64 	%fd27, [%r8+960];
	fma.rn.f64 	%fd28, %fd26, %fd27, %fd25;
	ld.shared.f64 	%fd29, [%r5+56];
	ld.shared.f64 	%fd30, [%r8+1120];
	fma.rn.f64 	%fd31, %fd29, %fd30, %fd28;
	ld.shared.f64 	%fd32, [%r5+64];
	ld.shared.f64 	%fd33, [%r8+1280];
	fma.rn.f64 	%fd34, %fd32, %fd33, %fd31;
	ld.shared.f64 	%fd35, [%r5+72];
	ld.shared.f64 	%fd36, [%r8+1440];
	fma.rn.f64 	%fd37, %fd35, %fd36, %fd34;
	ld.shared.f64 	%fd38, [%r5+80];
	ld.shared.f64 	%fd39, [%r8+1600];
	fma.rn.f64 	%fd40, %fd38, %fd39, %fd37;
	ld.shared.f64 	%fd41, [%r5+88];
	ld.shared.f64 	%fd42, [%r8+1760];
	fma.rn.f64 	%fd43, %fd41, %fd42, %fd40;
	ld.shared.f64 	%fd44, [%r5+96];
	ld.shared.f64 	%fd45, [%r8+1920];
	fma.rn.f64 	%fd46, %fd44, %fd45, %fd43;
	ld.shared.f64 	%fd47, [%r5+104];
	ld.shared.f64 	%fd48, [%r8+2080];
	fma.rn.f64 	%fd49, %fd47, %fd48, %fd46;
	ld.shared.f64 	%fd50, [%r5+112];
	ld.shared.f64 	%fd51, [%r8+2240];
	fma.rn.f64 	%fd52, %fd50, %fd51, %fd49;
	ld.shared.f64 	%fd53, [%r5+120];
	ld.shared.f64 	%fd54, [%r8+2400];
	fma.rn.f64 	%fd55, %fd53, %fd54, %fd52;
	ld.shared.f64 	%fd56, [%r5+128];
	ld.shared.f64 	%fd57, [%r8+2560];
	fma.rn.f64 	%fd58, %fd56, %fd57, %fd55;
	ld.shared.f64 	%fd59, [%r5+136];
	ld.shared.f64 	%fd60, [%r8+2720];
	fma.rn.f64 	%fd61, %fd59, %fd60, %fd58;
	ld.shared.f64 	%fd62, [%r5+144];
	ld.shared.f64 	%fd63, [%r8+2880];
	fma.rn.f64 	%fd64, %fd62, %fd63, %fd61;
	ld.shared.f64 	%fd65, [%r5+152];
	ld.shared.f64 	%fd66, [%r8+3040];
	fma.rn.f64 	%fd68, %fd65, %fd66, %fd64;
	bar.sync 	0;
	add.s32 	%r35, %r35, 1;
	setp.ne.s32 	%p2, %r35, 0;
	add.s32 	%r34, %r34, 20;
	add.s32 	%r33, %r33, %r12;
	@%p2 bra 	$L__BB0_2;
$L__BB0_3:
	cvta.to.global.u64 	%rd10, %rd5;
	add.s32 	%r31, %r4, %r1;
	mad.lo.s32 	%r32, %r19, %r3, %r31;
	mul.wide.s32 	%rd11, %r32, 8;
	add.s64 	%rd12, %rd10, %rd11;
	st.global.f64 	[%rd12], %fd68;
	ret;

}


// ===== COMPILED SASS (sm_100) =====

	.target	sm_100

	.elftype	@"ET_EXEC"


//--------------------- .note.nv.tkinfo           --------------------------
	.section	.note.nv.tkinfo,"",@"SHT_NOTE"
	.sectionflags	@"SHF_NOTE_NV_TKINFO"
	.tkinfo
        /*0018*/ 	.word	0x00000002
        /*0030*/ 	.string	""
        /*0030*/ 	.string	"ptxas"
        /*0030*/ 	.string	"Cuda compilation tools, release 13.0, V13.0.88"
        /*0030*/ 	.string	"Build cuda_13.0.r13.0/compiler.36424714_0"
        /*0030*/ 	.string	"-arch sm_100 -m 64 "



//--------------------- .note.nv.cuinfo           --------------------------
	.section	.note.nv.cuinfo,"",@"SHT_NOTE"
	.sectionflags	@"SHF_NOTE_NV_CUINFO"
        /*0018*/ 	.short	0x0002
        /*001a*/ 	.short	0x0064
        /*001c*/ 	.short	0x0082
	.zero		2


//--------------------- .nv.info                  --------------------------
	.section	.nv.info,"",@"SHT_CUDA_INFO"
	.align	4


	//----- nvinfo : EIATTR_REGCOUNT
	.align		4
        /*0000*/ 	.byte	0x04, 0x2f
        /*0002*/ 	.short	(.L_1 - .L_0)
	.align		4
.L_0:
        /*0004*/ 	.word	index@(_Z15MatrixMulKernelPdS_S_i)
        /*0008*/ 	.word	0x00000020


	//----- nvinfo : EIATTR_FRAME_SIZE
	.align		4
.L_1:
        /*000c*/ 	.byte	0x04, 0x11
        /*000e*/ 	.short	(.L_3 - .L_2)
	.align		4
.L_2:
        /*0010*/ 	.word	index@(_Z15MatrixMulKernelPdS_S_i)
        /*0014*/ 	.word	0x00000000


	//----- nvinfo : EIATTR_MIN_STACK_SIZE
	.align		4
.L_3:
        /*0018*/ 	.byte	0x04, 0x12
        /*001a*/ 	.short	(.L_5 - .L_4)
	.align		4
.L_4:
        /*001c*/ 	.word	index@(_Z15MatrixMulKernelPdS_S_i)
        /*0020*/ 	.word	0x00000000
.L_5:


//--------------------- .nv.compat                --------------------------
	.section	.nv.compat,"",@"SHT_CUDA_COMPAT_INFO"
	.align	4
        /*0000*/ 	.byte	0x02, 0x09, 0x00, 0x00, 0x02, 0x02, 0x01, 0x00, 0x02, 0x05, 0x05, 0x00, 0x03, 0x07, 0x01, 0x01
        /*0010*/ 	.byte	0x02, 0x03, 0x00, 0x00, 0x02, 0x06, 0x01, 0x00, 0x04, 0x0b, 0x08, 0x00, 0x01, 0x00, 0x00, 0x00
        /*0020*/ 	.byte	0x00, 0x00, 0x00, 0x00


//--------------------- .nv.info._Z15MatrixMulKernelPdS_S_i --------------------------
	.section	.nv.info._Z15MatrixMulKernelPdS_S_i,"",@"SHT_CUDA_INFO"
	.sectionflags	@""
	.align	4


	//----- nvinfo : EIATTR_CUDA_API_VERSION
	.align		4
        /*0000*/ 	.byte	0x04, 0x37
        /*0002*/ 	.short	(.L_7 - .L_6)
.L_6:
        /*0004*/ 	.word	0x00000082


	//----- nvinfo : EIATTR_KPARAM_INFO
	.align		4
.L_7:
        /*0008*/ 	.byte	0x04, 0x17
        /*000a*/ 	.short	(.L_9 - .L_8)
.L_8:
        /*000c*/ 	.word	0x00000000
        /*0010*/ 	.short	0x0003
        /*0012*/ 	.short	0x0018
        /*0014*/ 	.byte	0x00, 0xf0, 0x11, 0x00


	//----- nvinfo : EIATTR_KPARAM_INFO
	.align		4
.L_9:
        /*0018*/ 	.byte	0x04, 0x17
        /*001a*/ 	.short	(.L_11 - .L_10)
.L_10:
        /*001c*/ 	.word	0x00000000
        /*0020*/ 	.short	0x0002
        /*0022*/ 	.short	0x0010
        /*0024*/ 	.byte	0x00, 0xf5, 0x21, 0x00


	//----- nvinfo : EIATTR_KPARAM_INFO
	.align		4
.L_11:
        /*0028*/ 	.byte	0x04, 0x17
        /*002a*/ 	.short	(.L_13 - .L_12)
.L_12:
        /*002c*/ 	.word	0x00000000
        /*0030*/ 	.short	0x0001
        /*0032*/ 	.short	0x0008
        /*0034*/ 	.byte	0x00, 0xf5, 0x21, 0x00


	//----- nvinfo : EIATTR_KPARAM_INFO
	.align		4
.L_13:
        /*0038*/ 	.byte	0x04, 0x17
        /*003a*/ 	.short	(.L_15 - .L_14)
.L_14:
        /*003c*/ 	.word	0x00000000
        /*0040*/ 	.short	0x0000
        /*0042*/ 	.short	0x0000
        /*0044*/ 	.byte	0x00, 0xf5, 0x21, 0x00


	//----- nvinfo : EIATTR_SPARSE_MMA_MASK
	.align		4
.L_15:
        /*0048*/ 	.byte	0x03, 0x50
        /*004a*/ 	.short	0x0000


	//----- nvinfo : EIATTR_MAXREG_COUNT
	.align		4
        /*004c*/ 	.byte	0x03, 0x1b
        /*004e*/ 	.short	0x00ff


	//----- nvinfo : EIATTR_NUM_BARRIERS
	.align		4
        /*0050*/ 	.byte	0x02, 0x4c
        /*0052*/ 	.byte	0x01
	.zero		1


	//----- nvinfo : EIATTR_MERCURY_ISA_VERSION
	.align		4
        /*0054*/ 	.byte	0x03, 0x5f
        /*0056*/ 	.short	0x0101


	//----- nvinfo : EIATTR_VRC_CTA_INIT_COUNT
	.align		4
        /*0058*/ 	.byte	0x02, 0x4a
	.zero		1
	.zero		1


	//----- nvinfo : EIATTR_EXIT_INSTR_OFFSETS
	.align		4
        /*005c*/ 	.byte	0x04, 0x1c
        /*005e*/ 	.short	(.L_17 - .L_16)


	//   ....[0]....
.L_16:
        /*0060*/ 	.word	0x00000620


	//----- nvinfo : EIATTR_CBANK_PARAM_SIZE
	.align		4
.L_17:
        /*0064*/ 	.byte	0x03, 0x19
        /*0066*/ 	.short	0x001c


	//----- nvinfo : EIATTR_PARAM_CBANK
	.align		4
        /*0068*/ 	.byte	0x04, 0x0a
        /*006a*/ 	.short	(.L_19 - .L_18)
	.align		4
.L_18:
        /*006c*/ 	.word	index@(.nv.constant0._Z15MatrixMulKernelPdS_S_i)
        /*0070*/ 	.short	0x0380
        /*0072*/ 	.short	0x001c


	//----- nvinfo : EIATTR_SW_WAR
	.align		4
.L_19:
        /*0074*/ 	.byte	0x04, 0x36
        /*0076*/ 	.short	(.L_21 - .L_20)
.L_20:
        /*0078*/ 	.word	0x00000008
.L_21:


//--------------------- .nv.callgraph             --------------------------
	.section	.nv.callgraph,"",@"SHT_CUDA_CALLGRAPH"
	.align	4
	.sectionentsize	8
	.align		4
        /*0000*/ 	.word	0x00000000
	.align		4
        /*0004*/ 	.word	0xffffffff
	.align		4
        /*0008*/ 	.word	0x00000000
	.align		4
        /*000c*/ 	.word	0xfffffffe
	.align		4
        /*0010*/ 	.word	0x00000000
	.align		4
        /*0014*/ 	.word	0xfffffffd
	.align		4
        /*0018*/ 	.word	0x00000000
	.align		4
        /*001c*/ 	.word	0xfffffffc


//--------------------- .text._Z15MatrixMulKernelPdS_S_i --------------------------
	.section	.text._Z15MatrixMulKernelPdS_S_i,"ax",@progbits
	.align	128
        .global         _Z15MatrixMulKernelPdS_S_i
        .type           _Z15MatrixMulKernelPdS_S_i,@function
        .size           _Z15MatrixMulKernelPdS_S_i,(.L_x_3 - _Z15MatrixMulKernelPdS_S_i)
        .other          _Z15MatrixMulKernelPdS_S_i,@"STO_CUDA_ENTRY STV_DEFAULT"
_Z15MatrixMulKernelPdS_S_i:
.text._Z15MatrixMulKernelPdS_S_i:
[----:B------:R-:W-:Y:S01]  /*0000*/  LDC R1, c[0x0][0x37c] ;  /* 0x0000df00ff017b82 */ /* 0x000fe20000000800 */
[----:B------:R-:W0:Y:S07]  /*0010*/  S2R R2, SR_CTAID.Y ;  /* 0x0000000000027919 */ /* 0x000e2e0000002600 */
[----:B------:R-:W1:Y:S01]  /*0020*/  LDC R0, c[0x0][0x398] ;  /* 0x0000e600ff007b82 */ /* 0x000e620000000800 */
[----:B------:R-:W2:Y:S01]  /*0030*/  LDCU.64 UR4, c[0x0][0x358] ;  /* 0x00006b00ff0477ac */ /* 0x000ea20008000a00 */
[----:B------:R-:W-:Y:S01]  /*0040*/  CS2R R14, SRZ ;  /* 0x00000000000e7805 */ /* 0x000fe2000001ff00 */
[----:B------:R-:W0:Y:S01]  /*0050*/  S2R R5, SR_TID.Y ;  /* 0x0000000000057919 */ /* 0x000e220000002200 */
[----:B------:R-:W3:Y:S04]  /*0060*/  S2R R10, SR_CTAID.X ;  /* 0x00000000000a7919 */ /* 0x000ee80000002500 */
[----:B------:R-:W4:Y:S01]  /*0070*/  LDC.64 R22, c[0x0][0x390] ;  /* 0x0000e400ff167b82 */ /* 0x000f220000000a00 */
[----:B------:R-:W3:Y:S01]  /*0080*/  S2R R7, SR_TID.X ;  /* 0x0000000000077919 */ /* 0x000ee20000002100 */
[----:B-1----:R-:W-:Y:S01]  /*0090*/  ISETP.GE.AND P0, PT, R0, 0x14, PT ;  /* 0x000000140000780c */ /* 0x002fe20003f06270 */
[----:B0-----:R-:W-:-:S02]  /*00a0*/  IMAD R9, R2, 0x14, R5 ;  /* 0x0000001402097824 */ /* 0x001fc400078e0205 */
[----:B---3--:R-:W-:-:S04]  /*00b0*/  IMAD R2, R10, 0x14, R7 ;  /* 0x000000140a027824 */ /* 0x008fc800078e0207 */
[----:B------:R-:W-:-:S04]  /*00c0*/  IMAD R3, R9, R0, R2 ;  /* 0x0000000009037224 */ /* 0x000fc800078e0202 */
[----:B----4-:R-:W-:Y:S02]  /*00d0*/  IMAD.WIDE R22, R3, 0x8, R22 ;  /* 0x0000000803167825 */ /* 0x010fe400078e0216 */
[----:B--2---:R-:W-:Y:S05]  /*00e0*/  @!P0 BRA `(.L_x_0) ;  /* 0x0000000400488947 */ /* 0x004fea0003800000 */
[----:B------:R-:W0:Y:S01]  /*00f0*/  S2R R6, SR_CgaCtaId ;  /* 0x0000000000067919 */ /* 0x000e220000008800 */
[----:B------:R-:W1:Y:S01]  /*0100*/  LDC.64 R20, c[0x0][0x380] ;  /* 0x0000e000ff147b82 */ /* 0x000e620000000a00 */
[----:B------:R-:W-:Y:S01]  /*0110*/  MOV R2, 0x400 ;  /* 0x0000040000027802 */ /* 0x000fe20000000f00 */
[----:B------:R-:W-:Y:S01]  /*0120*/  IMAD.HI R4, R0, 0x66666667, RZ ;  /* 0x6666666700047827 */ /* 0x000fe200078e02ff */
[----:B------:R-:W-:Y:S02]  /*0130*/  CS2R R14, SRZ ;  /* 0x00000000000e7805 */ /* 0x000fe4000001ff00 */
[----:B------:R-:W-:Y:S01]  /*0140*/  IADD3 R3, PT, PT, R2, 0xc80, RZ ;  /* 0x00000c8002037810 */ /* 0x000fe20007ffe0ff */
[----:B------:R-:W-:Y:S01]  /*0150*/  IMAD R8, R5, R0, R7 ;  /* 0x0000000005087224 */ /* 0x000fe200078e0207 */
[----:B------:R-:W-:Y:S01]  /*0160*/  SHF.R.U32.HI R11, RZ, 0x1f, R4 ;  /* 0x0000001fff0b7819 */ /* 0x000fe20000011604 */
[----:B------:R-:W2:Y:S03]  /*0170*/  LDC.64 R18, c[0x0][0x388] ;  /* 0x0000e200ff127b82 */ /* 0x000ea60000000a00 */
[----:B------:R-:W-:-:S04]  /*0180*/  LEA.HI.SX32 R4, R4, R11, 0x1d ;  /* 0x0000000b04047211 */ /* 0x000fc800078feaff */
[----:B------:R-:W-:Y:S02]  /*0190*/  IADD3 R4, PT, PT, -R4, RZ, RZ ;  /* 0x000000ff04047210 */ /* 0x000fe40007ffe1ff */
[C---:B0-----:R-:W-:Y:S01]  /*01a0*/  LEA R16, R6.reuse, R2, 0x18 ;  /* 0x0000000206107211 */ /* 0x041fe200078ec0ff */
[----:B------:R-:W-:Y:S01]  /*01b0*/  IMAD R2, R9, R0, R7 ;  /* 0x0000000009027224 */ /* 0x000fe200078e0207 */
[----:B------:R-:W-:Y:S01]  /*01c0*/  LEA R6, R6, R3, 0x18 ;  /* 0x0000000306067211 */ /* 0x000fe200078ec0ff */
[----:B------:R-:W-:Y:S02]  /*01d0*/  IMAD R3, R10, 0x14, R8 ;  /* 0x000000140a037824 */ /* 0x000fe400078e0208 */
[----:B------:R-:W-:Y:S01]  /*01e0*/  IMAD R16, R5, 0xa0, R16 ;  /* 0x000000a005107824 */ /* 0x000fe200078e0210 */
[----:B------:R-:W-:-:S04]  /*01f0*/  LEA R6, R7, R6, 0x3 ;  /* 0x0000000607067211 */ /* 0x000fc800078e18ff */
[----:B------:R-:W-:Y:S01]  /*0200*/  LEA R7, R7, R16, 0x3 ;  /* 0x0000001007077211 */ /* 0x000fe200078e18ff */
[----:B------:R-:W-:-:S07]  /*0210*/  IMAD R5, R5, 0xa0, R6 ;  /* 0x000000a005057824 */ /* 0x000fce00078e0206 */
.L_x_1:
[----:B-1----:R-:W-:-:S04]  /*0220*/  IMAD.WIDE R12, R2, 0x8, R20 ;  /* 0x00000008020c7825 */ /* 0x002fc800078e0214 */
[----:B--2---:R-:W-:Y:S02]  /*0230*/  IMAD.WIDE.U32 R28, R3, 0x8, R18 ;  /* 0x00000008031c7825 */ /* 0x004fe400078e0012 */
[----:B------:R-:W2:Y:S04]  /*0240*/  LDG.E.64 R12, desc[UR4][R12.64] ;  /* 0x000000040c0c7981 */ /* 0x000ea8000c1e1b00 */
[----:B------:R-:W3:Y:S01]  /*0250*/  LDG.E.64 R28, desc[UR4][R28.64] ;  /* 0x000000041c1c7981 */ /* 0x000ee2000c1e1b00 */
[----:B------:R-:W-:Y:S01]  /*0260*/  IADD3 R4, PT, PT, R4, 0x1, RZ ;  /* 0x0000000104047810 */ /* 0x000fe20007ffe0ff */
[----:B------:R-:W-:Y:S01]  /*0270*/  IMAD R3, R0, 0x14, R3 ;  /* 0x0000001400037824 */ /* 0x000fe200078e0203 */
[----:B------:R-:W-:Y:S02]  /*0280*/  IADD3 R2, PT, PT, R2, 0x14, RZ ;  /* 0x0000001402027810 */ /* 0x000fe40007ffe0ff */
[----:B------:R-:W-:Y:S01]  /*0290*/  ISETP.NE.AND P0, PT, R4, RZ, PT ;  /* 0x000000ff0400720c */ /* 0x000fe20003f05270 */
[----:B--2---:R-:W-:Y:S04]  /*02a0*/  STS.64 [R7], R12 ;  /* 0x0000000c07007388 */ /* 0x004fe80000000a00 */
[----:B---3--:R-:W-:Y:S01]  /*02b0*/  STS.64 [R5], R28 ;  /* 0x0000001c05007388 */ /* 0x008fe20000000a00 */
[----:B------:R-:W-:Y:S06]  /*02c0*/  BAR.SYNC.DEFER_BLOCKING 0x0 ;  /* 0x0000000000007b1d */ /* 0x000fec0000010000 */
[----:B------:R-:W-:Y:S04]  /*02d0*/  LDS.64 R26, [R6] ;  /* 0x00000000061a7984 */ /* 0x000fe80000000a00 */
[----:B------:R-:W0:Y:S04]  /*02e0*/  LDS.128 R8, [R16] ;  /* 0x0000000010087984 */ /* 0x000e280000000c00 */
[----:B------:R-:W1:Y:S01]  /*02f0*/  LDS.64 R24, [R6+0xa0] ;  /* 0x0000a00006187984 */ /* 0x000e620000000a00 */
[----:B0-----:R-:W-:-:S03]  /*0300*/  DFMA R26, R8, R26, R14 ;  /* 0x0000001a081a722b */ /* 0x001fc6000000000e */
[----:B------:R-:W-:Y:S04]  /*0310*/  LDS.64 R8, [R6+0x140] ;  /* 0x0001400006087984 */ /* 0x000fe80000000a00 */
[----:B------:R-:W0:Y:S01]  /*0320*/  LDS.128 R12, [R16+0x10] ;  /* 0x00001000100c7984 */ /* 0x000e220000000c00 */
[----:B-1----:R-:W-:-:S03]  /*0330*/  DFMA R10, R24, R10, R26 ;  /* 0x0000000a180a722b */ /* 0x002fc6000000001a */
[----:B------:R-:W1:Y:S04]  /*0340*/  LDS.64 R24, [R6+0x1e0] ;  /* 0x0001e00006187984 */ /* 0x000e680000000a00 */
[----:B------:R-:W-:Y:S01]  /*0350*/  LDS.64 R26, [R6+0x280] ;  /* 0x00028000061a7984 */ /* 0x000fe20000000a00 */
[----:B0-----:R-:W-:-:S03]  /*0360*/  DFMA R12, R12, R8, R10 ;  /* 0x000000080c0c722b */ /* 0x001fc6000000000a */
[----:B------:R-:W0:Y:S05]  /*0370*/  LDS.128 R8, [R16+0x20] ;  /* 0x0000200010087984 */ /* 0x000e2a0000000c00 */
[----:B-1----:R-:W-:Y:S01]  /*0380*/  DFMA R12, R24, R14, R12 ;  /* 0x0000000e180c722b */ /* 0x002fe2000000000c */
[----:B------:R-:W1:Y:S07]  /*0390*/  LDS.64 R24, [R6+0x320] ;  /* 0x0003200006187984 */ /* 0x000e6e0000000a00 */
[----:B0-----:R-:W-:Y:S01]  /*03a0*/  DFMA R26, R8, R26, R12 ;  /* 0x0000001a081a722b */ /* 0x001fe2000000000c */
[----:B------:R-:W-:Y:S04]  /*03b0*/  LDS.64 R8, [R6+0x3c0] ;  /* 0x0003c00006087984 */ /* 0x000fe80000000a00 */
[----:B------:R-:W0:Y:S03]  /*03c0*/  LDS.128 R12, [R16+0x30] ;  /* 0x00003000100c7984 */ /* 0x000e260000000c00 */
[----:B-1----:R-:W-:Y:S01]  /*03d0*/  DFMA R10, R24, R10, R26 ;  /* 0x0000000a180a722b */ /* 0x002fe2000000001a */
[----:B------:R-:W1:Y:S04]  /*03e0*/  LDS.64 R24, [R6+0x460] ;  /* 0x0004600006187984 */ /* 0x000e680000000a00 */
[----:B------:R-:W-:Y:S03]  /*03f0*/  LDS.64 R26, [R6+0x500] ;  /* 0x00050000061a7984 */ /* 0x000fe60000000a00 */
[----:B0-----:R-:W-:-:S02]  /*0400*/  DFMA R12, R12, R8, R10 ;  /* 0x000000080c0c722b */ /* 0x001fc4000000000a */
[----:B------:R-:W0:Y:S06]  /*0410*/  LDS.128 R8, [R16+0x40] ;  /* 0x0000400010087984 */ /* 0x000e2c0000000c00 */
        /* <DEDUP_REMOVED lines=26> */
[----:B------:R-:W1:Y:S07]  /*05c0*/  LDS.64 R10, [R6+0xbe0] ;  /* 0x000be000060a7984 */ /* 0x000e6e0000000a00 */
[----:B0-----:R-:W-:-:S08]  /*05d0*/  DFMA R8, R12, R8, R24 ;  /* 0x000000080c08722b */ /* 0x001fd00000000018 */
[----:B-1----:R-:W-:Y:S01]  /*05e0*/  DFMA R14, R10, R14, R8 ;  /* 0x0000000e0a0e722b */ /* 0x002fe20000000008 */
[----:B------:R-:W-:Y:S06]  /*05f0*/  BAR.SYNC.DEFER_BLOCKING 0x0 ;  /* 0x0000000000007b1d */ /* 0x000fec0000010000 */
[----:B------:R-:W-:Y:S05]  /*0600*/  @P0 BRA `(.L_x_1) ;  /* 0xfffffffc00040947 */ /* 0x000fea000383ffff */
.L_x_0:
[----:B------:R-:W-:Y:S01]  /*0610*/  STG.E.64 desc[UR4][R22.64], R14 ;  /* 0x0000000e16007986 */ /* 0x000fe2000c101b04 */
[----:B------:R-:W-:Y:S05]  /*0620*/  EXIT ;  /* 0x000000000000794d */ /* 0x000fea0003800000 */
.L_x_2:
[----:B------:R-:W-:-:S00]  /*0630*/  BRA `(.L_x_2) ;  /* 0xfffffffc00fc7947 */ /* 0x000fc0000383ffff */
[----:B------:R-:W-:-:S00]  /*0640*/  NOP ;  /* 0x0000000000007918 */ /* 0x000fc00000000000 */
        /* <DEDUP_REMOVED lines=11> */
.L_x_3:


//--------------------- .nv.shared._Z15MatrixMulKernelPdS_S_i --------------------------
	.section	.nv.shared._Z15MatrixMulKernelPdS_S_i,"aw",@nobits
	.sectionflags	@""
	.align	8
.nv.shared._Z15MatrixMulKernelPdS_S_i:
	.zero		7424


//--------------------- .nv.shared.reserved.0     --------------------------
	.section	.nv.shared.reserved.0,"aw",@nobits
	.weak		__nv_reservedSMEM_offset_0_alias
	.size		__nv_reservedSMEM_offset_0_alias, 0, 64
	.other		__nv_reservedSMEM_offset_0_alias,@"STO_CUDA_RESERVED_SHARED STV_DEFAULT"
__nv_reservedSMEM_offset_0_alias:
	.zero		0
	.zero		64


//--------------------- .nv.constant0._Z15MatrixMulKernelPdS_S_i --------------------------
	.section	.nv.constant0._Z15MatrixMulKernelPdS_S_i,"a",@progbits
	.sectionflags	@""
	.align	4
.nv.constant0._Z15MatrixMulKernelPdS_S_i:
	.zero		924


//--------------------- SYMBOLS --------------------------

	.type		.nv.reservedSmem.offset0,@object
	.size		.nv.reservedSmem.offset0,0x4
	.type		.nv.reservedSmem.cap,@object
	.size		.nv.reservedSmem.cap,0x4
